//
// Generated by NVIDIA NVVM Compiler
//
// Compiler Build ID: CL-36424714
// Cuda compilation tools, release 13.0, V13.0.88
// Based on NVVM 20.0.0
//

.version 9.0
.target sm_100
.address_size 64

	// .globl	_Z14fill_randomishP6float2x

.visible .entry _Z14fill_randomishP6float2x(
	.param .u64 .ptr .align 1 _Z14fill_randomishP6float2x_param_0,
	.param .u64 _Z14fill_randomishP6float2x_param_1
)
{
	.reg .pred 	%p<2>;
	.reg .b32 	%r<4>;
	.reg .b32 	%f<6>;
	.reg .b64 	%rd<9>;

	ld.param.u64 	%rd2, [_Z14fill_randomishP6float2x_param_0];
	ld.param.u64 	%rd3, [_Z14fill_randomishP6float2x_param_1];
	mov.u32 	%r1, %ctaid.x;
	mov.u32 	%r2, %ntid.x;
	mul.wide.u32 	%rd4, %r1, %r2;
	mov.u32 	%r3, %tid.x;
	cvt.u64.u32 	%rd5, %r3;
	add.s64 	%rd1, %rd4, %rd5;
	setp.ge.s64 	%p1, %rd1, %rd3;
	@%p1 bra 	$L__BB0_2;
	cvta.to.global.u64 	%rd6, %rd2;
	cvt.rn.f32.u64 	%f1, %rd1;
	mul.f32 	%f2, %f1, 0f3AE2C12B;
	sin.approx.f32 	%f3, %f2;
	mul.f32 	%f4, %f1, 0f3A6E8D11;
	cos.approx.f32 	%f5, %f4;
	shl.b64 	%rd7, %rd1, 3;
	add.s64 	%rd8, %rd6, %rd7;
	st.global.v2.f32 	[%rd8], {%f3, %f5};
$L__BB0_2:
	ret;

}


// ===== COMPILED SASS (sm_100) =====

	.target	sm_100

	.elftype	@"ET_EXEC"


//--------------------- .note.nv.tkinfo           --------------------------
	.section	.note.nv.tkinfo,"",@"SHT_NOTE"
	.sectionflags	@"SHF_NOTE_NV_TKINFO"
	.tkinfo
        /*0018*/ 	.word	0x00000002
        /*0030*/ 	.string	""
        /*0030*/ 	.string	"ptxas"
        /*0030*/ 	.string	"Cuda compilation tools, release 13.0, V13.0.88"
        /*0030*/ 	.string	"Build cuda_13.0.r13.0/compiler.36424714_0"
        /*0030*/ 	.string	"-arch sm_100 -m 64 "



//--------------------- .note.nv.cuinfo           --------------------------
	.section	.note.nv.cuinfo,"",@"SHT_NOTE"
	.sectionflags	@"SHF_NOTE_NV_CUINFO"
        /*0018*/ 	.short	0x0002
        /*001a*/ 	.short	0x0064
        /*001c*/ 	.short	0x0082
	.zero		2


//--------------------- .nv.info                  --------------------------
	.section	.nv.info,"",@"SHT_CUDA_INFO"
	.align	4


	//----- nvinfo : EIATTR_REGCOUNT
	.align		4
        /*0000*/ 	.byte	0x04, 0x2f
        /*0002*/ 	.short	(.L_1 - .L_0)
	.align		4
.L_0:
        /*0004*/ 	.word	index@(_Z14fill_randomishP6float2x)
        /*0008*/ 	.word	0x0000000a


	//----- nvinfo : EIATTR_FRAME_SIZE
	.align		4
.L_1:
        /*000c*/ 	.byte	0x04, 0x11
        /*000e*/ 	.short	(.L_3 - .L_2)
	.align		4
.L_2:
        /*0010*/ 	.word	index@(_Z14fill_randomishP6float2x)
        /*0014*/ 	.word	0x00000000


	//----- nvinfo : EIATTR_MIN_STACK_SIZE
	.align		4
.L_3:
        /*0018*/ 	.byte	0x04, 0x12
        /*001a*/ 	.short	(.L_5 - .L_4)
	.align		4
.L_4:
        /*001c*/ 	.word	index@(_Z14fill_randomishP6float2x)
        /*0020*/ 	.word	0x00000000
.L_5:


//--------------------- .nv.compat                --------------------------
	.section	.nv.compat,"",@"SHT_CUDA_COMPAT_INFO"
	.align	4
        /*0000*/ 	.byte	0x02, 0x09, 0x00, 0x00, 0x02, 0x02, 0x01, 0x00, 0x02, 0x05, 0x05, 0x00, 0x03, 0x07, 0x01, 0x01
        /*0010*/ 	.byte	0x02, 0x03, 0x00, 0x00, 0x02, 0x06, 0x01, 0x00, 0x04, 0x0b, 0x08, 0x00, 0x09, 0x00, 0x00, 0x00
        /*0020*/ 	.byte	0x00, 0x00, 0x00, 0x00


//--------------------- .nv.info._Z14fill_randomishP6float2x --------------------------
	.section	.nv.info._Z14fill_randomishP6float2x,"",@"SHT_CUDA_INFO"
	.sectionflags	@""
	.align	4


	//----- nvinfo : EIATTR_CUDA_API_VERSION
	.align		4
        /*0000*/ 	.byte	0x04, 0x37
        /*0002*/ 	.short	(.L_7 - .L_6)
.L_6:
        /*0004*/ 	.word	0x00000082


	//----- nvinfo : EIATTR_KPARAM_INFO
	.align		4
.L_7:
        /*0008*/ 	.byte	0x04, 0x17
        /*000a*/ 	.short	(.L_9 - .L_8)
.L_8:
        /*000c*/ 	.word	0x00000000
        /*0010*/ 	.short	0x0001
        /*0012*/ 	.short	0x0008
        /*0014*/ 	.byte	0x00, 0xf0, 0x21, 0x00


	//----- nvinfo : EIATTR_KPARAM_INFO
	.align		4
.L_9:
        /*0018*/ 	.byte	0x04, 0x17
        /*001a*/ 	.short	(.L_11 - .L_10)
.L_10:
        /*001c*/ 	.word	0x00000000
        /*0020*/ 	.short	0x0000
        /*0022*/ 	.short	0x0000
        /*0024*/ 	.byte	0x00, 0xf5, 0x21, 0x00


	//----- nvinfo : EIATTR_SPARSE_MMA_MASK
	.align		4
.L_11:
        /*0028*/ 	.byte	0x03, 0x50
        /*002a*/ 	.short	0x0000


	//----- nvinfo : EIATTR_MAXREG_COUNT
	.align		4
        /*002c*/ 	.byte	0x03, 0x1b
        /*002e*/ 	.short	0x00ff


	//----- nvinfo : EIATTR_MERCURY_ISA_VERSION
	.align		4
        /*0030*/ 	.byte	0x03, 0x5f
        /*0032*/ 	.short	0x0101


	//----- nvinfo : EIATTR_VRC_CTA_INIT_COUNT
	.align		4
        /*0034*/ 	.byte	0x02, 0x4a
	.zero		1
	.zero		1


	//----- nvinfo : EIATTR_EXIT_INSTR_OFFSETS
	.align		4
        /*0038*/ 	.byte	0x04, 0x1c
        /*003a*/ 	.short	(.L_13 - .L_12)


	//   ....[0]....
.L_12:
        /*003c*/ 	.word	0x00000090


	//   ....[1]....
        /*0040*/ 	.word	0x00000160


	//----- nvinfo : EIATTR_CBANK_PARAM_SIZE
	.align		4
.L_13:
        /*0044*/ 	.byte	0x03, 0x19
        /*0046*/ 	.short	0x0010


	//----- nvinfo : EIATTR_PARAM_CBANK
	.align		4
        /*0048*/ 	.byte	0x04, 0x0a
        /*004a*/ 	.short	(.L_15 - .L_14)
	.align		4
.L_14:
        /*004c*/ 	.word	index@(.nv.constant0._Z14fill_randomishP6float2x)
        /*0050*/ 	.short	0x0380
        /*0052*/ 	.short	0x0010


	//----- nvinfo : EIATTR_SW_WAR
	.align		4
.L_15:
        /*0054*/ 	.byte	0x04, 0x36
        /*0056*/ 	.short	(.L_17 - .L_16)
.L_16:
        /*0058*/ 	.word	0x00000008
.L_17:


//--------------------- .nv.callgraph             --------------------------
	.section	.nv.callgraph,"",@"SHT_CUDA_CALLGRAPH"
	.align	4
	.sectionentsize	8
	.align		4
        /*0000*/ 	.word	0x00000000
	.align		4
        /*0004*/ 	.word	0xffffffff
	.align		4
        /*0008*/ 	.word	0x00000000
	.align		4
        /*000c*/ 	.word	0xfffffffe
	.align		4
        /*0010*/ 	.word	0x00000000
	.align		4
        /*0014*/ 	.word	0xfffffffd
	.align		4
        /*0018*/ 	.word	0x00000000
	.align		4
        /*001c*/ 	.word	0xfffffffc


//--------------------- .text._Z14fill_randomishP6float2x --------------------------
	.section	.text._Z14fill_randomishP6float2x,"ax",@progbits
	.align	128
        .global         _Z14fill_randomishP6float2x
        .type           _Z14fill_randomishP6float2x,@function
        .size           _Z14fill_randomishP6float2x,(.L_x_1 - _Z14fill_randomishP6float2x)
        .other          _Z14fill_randomishP6float2x,@"STO_CUDA_ENTRY STV_DEFAULT"
_Z14fill_randomishP6float2x:
.text._Z14fill_randomishP6float2x:
[----:B------:R-:W-:Y:S01]  /*0000*/  LDC R1, c[0x0][0x37c] ;  /* 0x0000df00ff017b82 */ /* 0x000fe20000000800 */
[----:B------:R-:W0:Y:S07]  /*0010*/  S2R R2, SR_TID.X ;  /* 0x0000000000027919 */ /* 0x000e2e0000002100 */
[----:B------:R-:W0:Y:S01]  /*0020*/  S2UR UR4, SR_CTAID.X ;  /* 0x00000000000479c3 */ /* 0x000e220000002500 */
[----:B------:R-:W1:Y:S01]  /*0030*/  LDCU.64 UR6, c[0x0][0x388] ;  /* 0x00007100ff0677ac */ /* 0x000e620008000a00 */
[----:B------:R-:W-:-:S06]  /*0040*/  HFMA2 R3, -RZ, RZ, 0, 0 ;  /* 0x00000000ff037431 */ /* 0x000fcc00000001ff */
[----:B------:R-:W0:Y:S02]  /*0050*/  LDC R5, c[0x0][0x360] ;  /* 0x0000d800ff057b82 */ /* 0x000e240000000800 */
[----:B0-----:R-:W-:-:S03]  /*0060*/  IMAD.WIDE.U32 R2, R5, UR4, R2 ;  /* 0x0000000405027c25 */ /* 0x001fc6000f8e0002 */
[----:B-1----:R-:W-:-:S04]  /*0070*/  ISETP.GE.U32.AND P0, PT, R2, UR6, PT ;  /* 0x0000000602007c0c */ /* 0x002fc8000bf06070 */
[----:B------:R-:W-:-:S13]  /*0080*/  ISETP.GE.AND.EX P0, PT, R3, UR7, PT, P0 ;  /* 0x0000000703007c0c */ /* 0x000fda000bf06300 */
[----:B------:R-:W-:Y:S05]  /*0090*/  @P0 EXIT ;  /* 0x000000000000094d */ /* 0x000fea0003800000 */
[----:B------:R-:W0:Y:S01]  /*00a0*/  I2F.U64 R0, R2 ;  /* 0x0000000200007312 */ /* 0x000e220000301000 */
[----:B------:R-:W1:Y:S01]  /*00b0*/  LDCU.64 UR6, c[0x0][0x380] ;  /* 0x00007000ff0677ac */ /* 0x000e620008000a00 */
[----:B------:R-:W2:Y:S01]  /*00c0*/  LDCU.64 UR4, c[0x0][0x358] ;  /* 0x00006b00ff0477ac */ /* 0x000ea20008000a00 */
[C---:B0-----:R-:W-:Y:S01]  /*00d0*/  FMUL R4, R0.reuse, 0.0017300000181421637535 ;  /* 0x3ae2c12b00047820 */ /* 0x041fe20000400000 */
[----:B------:R-:W-:-:S03]  /*00e0*/  FMUL R0, R0, 0.00091000000247731804848 ;  /* 0x3a6e8d1100007820 */ /* 0x000fc60000400000 */
[----:B------:R-:W-:Y:S01]  /*00f0*/  FMUL.RZ R6, R4, 0.15915493667125701904 ;  /* 0x3e22f98304067820 */ /* 0x000fe2000040c000 */
[----:B------:R-:W-:Y:S01]  /*0100*/  FMUL.RZ R0, R0, 0.15915493667125701904 ;  /* 0x3e22f98300007820 */ /* 0x000fe2000040c000 */
[----:B-1----:R-:W-:-:S03]  /*0110*/  LEA R4, P0, R2, UR6, 0x3 ;  /* 0x0000000602047c11 */ /* 0x002fc6000f8018ff */
[----:B------:R-:W-:Y:S01]  /*0120*/  MUFU.COS R7, R0 ;  /* 0x0000000000077308 */ /* 0x000fe20000000000 */
[----:B------:R-:W-:-:S07]  /*0130*/  LEA.HI.X R5, R2, UR7, R3, 0x3, P0 ;  /* 0x0000000702057c11 */ /* 0x000fce00080f1c03 */
[----:B------:R-:W2:Y:S02]  /*0140*/  MUFU.SIN R6, R6 ;  /* 0x0000000600067308 */ /* 0x000ea40000000400 */
[----:B--2---:R-:W-:Y:S01]  /*0150*/  STG.E.64 desc[UR4][R4.64], R6 ;  /* 0x0000000604007986 */ /* 0x004fe2000c101b04 */
[----:B------:R-:W-:Y:S05]  /*0160*/  EXIT ;  /* 0x000000000000794d */ /* 0x000fea0003800000 */
.L_x_0:
[----:B------:R-:W-:-:S00]  /*0170*/  BRA `(.L_x_0) ;  /* 0xfffffffc00fc7947 */ /* 0x000fc0000383ffff */
[----:B------:R-:W-:-:S00]  /*0180*/  NOP ;  /* 0x0000000000007918 */ /* 0x000fc00000000000 */
[----:B------:R-:W-:-:S00]  /*0190*/  NOP ;  /* 0x0000000000007918 */ /* 0x000fc00000000000 */
[----:B------:R-:W-:-:S00]  /*01a0*/  NOP ;  /* 0x0000000000007918 */ /* 0x000fc00000000000 */
[----:B------:R-:W-:-:S00]  /*01b0*/  NOP ;  /* 0x0000000000007918 */ /* 0x000fc00000000000 */
[----:B------:R-:W-:-:S00]  /*01c0*/  NOP ;  /* 0x0000000000007918 */ /* 0x000fc00000000000 */
[----:B------:R-:W-:-:S00]  /*01d0*/  NOP ;  /* 0x0000000000007918 */ /* 0x000fc00000000000 */
[----:B------:R-:W-:-:S00]  /*01e0*/  NOP ;  /* 0x0000000000007918 */ /* 0x000fc00000000000 */
[----:B------:R-:W-:-:S00]  /*01f0*/  NOP ;  /* 0x0000000000007918 */ /* 0x000fc00000000000 */
.L_x_1:


//--------------------- .nv.shared.reserved.0     --------------------------
	.section	.nv.shared.reserved.0,"aw",@nobits
	.weak		__nv_reservedSMEM_offset_0_alias
	.size		__nv_reservedSMEM_offset_0_alias, 0, 64
	.other		__nv_reservedSMEM_offset_0_alias,@"STO_CUDA_RESERVED_SHARED STV_DEFAULT"
__nv_reservedSMEM_offset_0_alias:
	.zero		0
	.zero		64


//--------------------- .nv.constant0._Z14fill_randomishP6float2x --------------------------
	.section	.nv.constant0._Z14fill_randomishP6float2x,"a",@progbits
	.sectionflags	@""
	.align	4
.nv.constant0._Z14fill_randomishP6float2x:
	.zero		912


//--------------------- SYMBOLS --------------------------

	.type		.nv.reservedSmem.offset0,@object
	.size		.nv.reservedSmem.offset0,0x4
